	.headerflags	@"EF_CUDA_TEXMODE_UNIFIED EF_CUDA_64BIT_ADDRESS EF_CUDA_ACCELERATORS EF_CUDA_SM90 EF_CUDA_VIRTUAL_SM(EF_CUDA_SM90)"
	.elftype	@"ET_EXEC"


//--------------------- .nv.info                  --------------------------
	.section	.nv.info,"",@"SHT_CUDA_INFO"
	.align	4


	//----- nvinfo : EIATTR_REGCOUNT
	.align		4
        /*0000*/ 	.byte	0x04, 0x2f
        /*0002*/ 	.short	(.L_3 - .L_2)
	.align		4
.L_2:
        /*0004*/ 	.word	index@(triton_poi_fused__native_batch_norm_legit_no_training_add_3)
        /*0008*/ 	.word	0x0000001c


	//----- nvinfo : EIATTR_MIN_STACK_SIZE
	.align		4
.L_3:
        /*000c*/ 	.byte	0x04, 0x12
        /*000e*/ 	.short	(.L_5 - .L_4)
	.align		4
.L_4:
        /*0010*/ 	.word	index@(triton_poi_fused__native_batch_norm_legit_no_training_add_3)
        /*0014*/ 	.word	0x00000000


	//----- nvinfo : EIATTR_FRAME_SIZE
	.align		4
.L_5:
        /*0018*/ 	.byte	0x04, 0x11
        /*001a*/ 	.short	(.L_7 - .L_6)
	.align		4
.L_6:
        /*001c*/ 	.word	index@(triton_poi_fused__native_batch_norm_legit_no_training_add_3)
        /*0020*/ 	.word	0x00000000


	//----- nvinfo : EIATTR_MIN_STACK_SIZE
	.align		4
.L_7:
        /*0024*/ 	.byte	0x04, 0x12
        /*0026*/ 	.short	(.L_9 - .L_8)
	.align		4
.L_8:
        /*0028*/ 	.word	index@(triton_poi_fused__native_batch_norm_legit_no_training_add_3)
        /*002c*/ 	.word	0x00000000
.L_9:


//--------------------- .nv.info.triton_poi_fused__native_batch_norm_legit_no_training_add_3 --------------------------
	.section	.nv.info.triton_poi_fused__native_batch_norm_legit_no_training_add_3,"",@"SHT_CUDA_INFO"
	.sectionflags	@""
	.align	4


	//----- nvinfo : EIATTR_CUDA_API_VERSION
	.align		4
        /*0000*/ 	.byte	0x04, 0x37
        /*0002*/ 	.short	(.L_11 - .L_10)
.L_10:
        /*0004*/ 	.word	0x0000007c


	//----- nvinfo : EIATTR_KPARAM_INFO
	.align		4
.L_11:
        /*0008*/ 	.byte	0x04, 0x17
        /*000a*/ 	.short	(.L_13 - .L_12)
.L_12:
        /*000c*/ 	.word	0x00000000
        /*0010*/ 	.short	0x0008
        /*0012*/ 	.short	0x003c
        /*0014*/ 	.byte	0x00, 0xf0, 0x11, 0x00


	//----- nvinfo : EIATTR_KPARAM_INFO
	.align		4
.L_13:
        /*0018*/ 	.byte	0x04, 0x17
        /*001a*/ 	.short	(.L_15 - .L_14)
.L_14:
        /*001c*/ 	.word	0x00000000
        /*0020*/ 	.short	0x0007
        /*0022*/ 	.short	0x0038
        /*0024*/ 	.byte	0x00, 0xf0, 0x11, 0x00


	//----- nvinfo : EIATTR_KPARAM_INFO
	.align		4
.L_15:
        /*0028*/ 	.byte	0x04, 0x17
        /*002a*/ 	.short	(.L_17 - .L_16)
.L_16:
        /*002c*/ 	.word	0x00000000
        /*0030*/ 	.short	0x0006
        /*0032*/ 	.short	0x0030
        /*0034*/ 	.byte	0x00, 0xf4, 0x21, 0x00


	//----- nvinfo : EIATTR_KPARAM_INFO
	.align		4
.L_17:
        /*0038*/ 	.byte	0x04, 0x17
        /*003a*/ 	.short	(.L_19 - .L_18)
.L_18:
        /*003c*/ 	.word	0x00000000
        /*0040*/ 	.short	0x0005
        /*0042*/ 	.short	0x0028
        /*0044*/ 	.byte	0x00, 0xf4, 0x21, 0x00


	//----- nvinfo : EIATTR_KPARAM_INFO
	.align		4
.L_19:
        /*0048*/ 	.byte	0x04, 0x17
        /*004a*/ 	.short	(.L_21 - .L_20)
.L_20:
        /*004c*/ 	.word	0x00000000
        /*0050*/ 	.short	0x0004
        /*0052*/ 	.short	0x0020
        /*0054*/ 	.byte	0x00, 0xf4, 0x21, 0x00


	//----- nvinfo : EIATTR_KPARAM_INFO
	.align		4
.L_21:
        /*0058*/ 	.byte	0x04, 0x17
        /*005a*/ 	.short	(.L_23 - .L_22)
.L_22:
        /*005c*/ 	.word	0x00000000
        /*0060*/ 	.short	0x0003
        /*0062*/ 	.short	0x0018
        /*0064*/ 	.byte	0x00, 0xf4, 0x21, 0x00


	//----- nvinfo : EIATTR_KPARAM_INFO
	.align		4
.L_23:
        /*0068*/ 	.byte	0x04, 0x17
        /*006a*/ 	.short	(.L_25 - .L_24)
.L_24:
        /*006c*/ 	.word	0x00000000
        /*0070*/ 	.short	0x0002
        /*0072*/ 	.short	0x0010
        /*0074*/ 	.byte	0x00, 0xf4, 0x21, 0x00


	//----- nvinfo : EIATTR_KPARAM_INFO
	.align		4
.L_25:
        /*0078*/ 	.byte	0x04, 0x17
        /*007a*/ 	.short	(.L_27 - .L_26)
.L_26:
        /*007c*/ 	.word	0x00000000
        /*0080*/ 	.short	0x0001
        /*0082*/ 	.short	0x0008
        /*0084*/ 	.byte	0x00, 0xf4, 0x21, 0x00


	//----- nvinfo : EIATTR_KPARAM_INFO
	.align		4
.L_27:
        /*0088*/ 	.byte	0x04, 0x17
        /*008a*/ 	.short	(.L_29 - .L_28)
.L_28:
        /*008c*/ 	.word	0x00000000
        /*0090*/ 	.short	0x0000
        /*0092*/ 	.short	0x0000
        /*0094*/ 	.byte	0x00, 0xf4, 0x21, 0x00


	//----- nvinfo : EIATTR_SPARSE_MMA_MASK
	.align		4
.L_29:
        /*0098*/ 	.byte	0x03, 0x50
        /*009a*/ 	.short	0x0000


	//----- nvinfo : EIATTR_MAXREG_COUNT
	.align		4
        /*009c*/ 	.byte	0x03, 0x1b
        /*009e*/ 	.short	0x00ff


	//----- nvinfo : EIATTR_EXIT_INSTR_OFFSETS
	.align		4
        /*00a0*/ 	.byte	0x04, 0x1c
        /*00a2*/ 	.short	(.L_31 - .L_30)


	//   ....[0]....
.L_30:
        /*00a4*/ 	.word	0x00000760


	//   ....[1]....
        /*00a8*/ 	.word	0x000007c0


	//----- nvinfo : EIATTR_REQNTID
	.align		4
.L_31:
        /*00ac*/ 	.byte	0x04, 0x10
        /*00ae*/ 	.short	(.L_33 - .L_32)
.L_32:
        /*00b0*/ 	.word	0x00000080
        /*00b4*/ 	.word	0x00000001
        /*00b8*/ 	.word	0x00000001


	//----- nvinfo : EIATTR_CBANK_PARAM_SIZE
	.align		4
.L_33:
        /*00bc*/ 	.byte	0x03, 0x19
        /*00be*/ 	.short	0x0040


	//----- nvinfo : EIATTR_PARAM_CBANK
	.align		4
        /*00c0*/ 	.byte	0x04, 0x0a
        /*00c2*/ 	.short	(.L_35 - .L_34)
	.align		4
.L_34:
        /*00c4*/ 	.word	index@(.nv.constant0.triton_poi_fused__native_batch_norm_legit_no_training_add_3)
        /*00c8*/ 	.short	0x0210
        /*00ca*/ 	.short	0x0040


	//----- nvinfo : EIATTR_SW_WAR
	.align		4
.L_35:
        /*00cc*/ 	.byte	0x04, 0x36
        /*00ce*/ 	.short	(.L_37 - .L_36)
.L_36:
        /*00d0*/ 	.word	0x00000008
.L_37:


//--------------------- .nv.callgraph             --------------------------
	.section	.nv.callgraph,"",@"SHT_CUDA_CALLGRAPH"
	.align	4
	.sectionentsize	8
	.align		4
        /*0000*/ 	.word	0x00000000
	.align		4
        /*0004*/ 	.word	0xffffffff
	.align		4
        /*0008*/ 	.word	0x00000000
	.align		4
        /*000c*/ 	.word	0xfffffffe
	.align		4
        /*0010*/ 	.word	0x00000000
	.align		4
        /*0014*/ 	.word	0xfffffffd
	.align		4
        /*0018*/ 	.word	0x00000000
	.align		4
        /*001c*/ 	.word	0xfffffffc


//--------------------- .nv.constant4             --------------------------
	.section	.nv.constant4,"a",@progbits
	.align	8
	.align		8
.nv.constant4:
        /*0000*/ 	.dword	_$_str
	.align		8
        /*0008*/ 	.dword	_$_str_$_2


//--------------------- .text.triton_poi_fused__native_batch_norm_legit_no_training_add_3 --------------------------
	.section	.text.triton_poi_fused__native_batch_norm_legit_no_training_add_3,"ax",@progbits
	.sectionflags	@"SHF_BARRIERS=1"
	.align	128
        .global         triton_poi_fused__native_batch_norm_legit_no_training_add_3
        .type           triton_poi_fused__native_batch_norm_legit_no_training_add_3,@function
        .size           triton_poi_fused__native_batch_norm_legit_no_training_add_3,(.L_x_1 - triton_poi_fused__native_batch_norm_legit_no_training_add_3)
        .other          triton_poi_fused__native_batch_norm_legit_no_training_add_3,@"STO_CUDA_ENTRY STV_DEFAULT"
triton_poi_fused__native_batch_norm_legit_no_training_add_3:
.text.triton_poi_fused__native_batch_norm_legit_no_training_add_3:
[----:B------:R-:W0:Y:S02]  /*0000*/  LDC R1, c[0x0][0x28] ;  /* 0x00000a00ff017b82 */ /* 0x000e240000000800 */
[----:B------:R-:W1:Y:S01]  /*0010*/  S2R R8, SR_CTAID.X ;  /* 0x0000000000087919 */ /* 0x000e620000002500 */
[----:B------:R-:W2:Y:S01]  /*0020*/  S2UR UR4, SR_CTAID.Y ;  /* 0x00000000000479c3 */ /* 0x000ea20000002600 */
[----:B------:R-:W-:Y:S01]  /*0030*/  CS2R R6, SRZ ;  /* 0x0000000000067805 */ /* 0x000fe2000001ff00 */
[----:B------:R-:W-:Y:S01]  /*0040*/  ULDC.64 UR6, c[0x0][0x208] ;  /* 0x0000820000067ab9 */ /* 0x000fe20000000a00 */
[----:B------:R-:W3:Y:S05]  /*0050*/  S2R R14, SR_TID.X ;  /* 0x00000000000e7919 */ /* 0x000eea0000002100 */
[----:B------:R-:W4:Y:S01]  /*0060*/  LDC.64 R2, c[0x0][0x210] ;  /* 0x00008400ff027b82 */ /* 0x000f220000000a00 */
[----:B--2---:R-:W-:Y:S01]  /*0070*/  USHF.L.U32 UR4, UR4, 0x2, URZ ;  /* 0x0000000204047899 */ /* 0x004fe2000800063f */
[----:B-1----:R-:W-:-:S02]  /*0080*/  IMAD.SHL.U32 R8, R8, 0x40, RZ ;  /* 0x0000004008087824 */ /* 0x002fc400078e00ff */
[----:B---3--:R-:W-:Y:S01]  /*0090*/  IMAD.SHL.U32 R5, R14, 0x2, RZ ;  /* 0x000000020e057824 */ /* 0x008fe200078e00ff */
[----:B------:R-:W-:-:S04]  /*00a0*/  SHF.R.U32.HI R11, RZ, 0x5, R14 ;  /* 0x00000005ff0b7819 */ /* 0x000fc8000001160e */
[----:B------:R-:W-:Y:S02]  /*00b0*/  LOP3.LUT R5, R8, 0x3e, R5, 0xf8, !PT ;  /* 0x0000003e08057812 */ /* 0x000fe400078ef805 */
[----:B------:R-:W-:Y:S02]  /*00c0*/  SGXT.U32 R11, R11, 0x2 ;  /* 0x000000020b0b781a */ /* 0x000fe40000000000 */
[----:B------:R-:W-:Y:S02]  /*00d0*/  ISETP.GE.AND P0, PT, R5, 0x40, PT ;  /* 0x000000400500780c */ /* 0x000fe40003f06270 */
[----:B------:R-:W-:-:S04]  /*00e0*/  LOP3.LUT R0, R11, UR4, RZ, 0xfc, !PT ;  /* 0x000000040b007c12 */ /* 0x000fc8000f8efcff */
[C---:B------:R-:W-:Y:S01]  /*00f0*/  ISETP.LT.AND P0, PT, R0.reuse, 0x10, !P0 ;  /* 0x000000100000780c */ /* 0x040fe20004701270 */
[----:B------:R-:W-:Y:S01]  /*0100*/  IMAD R0, R0, 0x40, R5 ;  /* 0x0000004000007824 */ /* 0x000fe200078e0205 */
[----:B------:R-:W1:Y:S03]  /*0110*/  S2UR UR5, SR_CgaCtaId ;  /* 0x00000000000579c3 */ /* 0x000e660000008800 */
[----:B----4-:R-:W-:Y:S01]  /*0120*/  IMAD.WIDE R2, R0, 0x4, R2 ;  /* 0x0000000400027825 */ /* 0x010fe200078e0202 */
[----:B------:R-:W-:-:S03]  /*0130*/  LOP3.LUT R15, R14, 0x1, RZ, 0xc0, !PT ;  /* 0x000000010e0f7812 */ /* 0x000fc600078ec0ff */
[----:B------:R-:W-:Y:S01]  /*0140*/  IMAD.SHL.U32 R16, R14, 0x8, RZ ;  /* 0x000000080e107824 */ /* 0x000fe200078e00ff */
[----:B------:R-:W2:Y:S03]  /*0150*/  LDC.64 R4, c[0x0][0x228] ;  /* 0x00008a00ff047b82 */ /* 0x000ea60000000a00 */
[----:B------:R3:W4:Y:S01]  /*0160*/  @P0 LDG.E.EL.64 R6, desc[UR6][R2.64] ;  /* 0x0000000602060981 */ /* 0x000722000c2e1b00 */
[----:B------:R-:W-:Y:S01]  /*0170*/  LEA R20, R15, UR4, 0x1 ;  /* 0x000000040f147c11 */ /* 0x000fe2000f8e08ff */
[----:B------:R-:W-:Y:S01]  /*0180*/  UMOV UR4, 0x400 ;  /* 0x0000040000047882 */ /* 0x000fe20000000000 */
[----:B------:R-:W-:Y:S02]  /*0190*/  LOP3.LUT R10, R16, 0xf8, RZ, 0xc0, !PT ;  /* 0x000000f8100a7812 */ /* 0x000fe400078ec0ff */
[----:B------:R-:W-:Y:S02]  /*01a0*/  LOP3.LUT R11, R11, 0xf8, R16, 0xf8, !PT ;  /* 0x000000f80b0b7812 */ /* 0x000fe400078ef810 */
[----:B------:R-:W-:-:S02]  /*01b0*/  SHF.R.S32.HI R9, RZ, 0x1f, R20 ;  /* 0x0000001fff097819 */ /* 0x000fc40000011414 */
[----:B------:R-:W-:Y:S02]  /*01c0*/  ISETP.GE.AND P2, PT, R20, 0x10, PT ;  /* 0x000000101400780c */ /* 0x000fe40003f46270 */
[----:B---3--:R-:W-:Y:S02]  /*01d0*/  CS2R R2, SRZ ;  /* 0x0000000000027805 */ /* 0x008fe4000001ff00 */
[----:B------:R-:W-:Y:S01]  /*01e0*/  LEA.HI R9, R9, R20, RZ, 0x2 ;  /* 0x0000001409097211 */ /* 0x000fe200078f10ff */
[----:B-1----:R-:W-:-:S03]  /*01f0*/  UPRMT UR4, UR5, 0x654, UR4 ;  /* 0x0000065405047896 */ /* 0x002fc60008000004 */
[----:B------:R-:W-:-:S03]  /*0200*/  LOP3.LUT R19, R9, 0xfffffffc, RZ, 0xc0, !PT ;  /* 0xfffffffc09137812 */ /* 0x000fc600078ec0ff */
[----:B------:R-:W-:Y:S02]  /*0210*/  LEA R10, R10, UR4, 0x1 ;  /* 0x000000040a0a7c11 */ /* 0x000fe4000f8e08ff */
[----:B------:R-:W-:-:S03]  /*0220*/  IMAD.IADD R19, R20, 0x1, -R19 ;  /* 0x0000000114137824 */ /* 0x000fc600078e0a13 */
[----:B------:R-:W-:Y:S02]  /*0230*/  IMAD R21, R11, 0x4, R10 ;  /* 0x000000040b157824 */ /* 0x000fe400078e020a */
[----:B--2---:R-:W-:Y:S01]  /*0240*/  IMAD.WIDE R22, R19, 0x4, R4 ;  /* 0x0000000413167825 */ /* 0x004fe200078e0204 */
[--C-:B------:R-:W-:Y:S01]  /*0250*/  SHF.R.U32.HI R18, RZ, 0x1, R14.reuse ;  /* 0x00000001ff127819 */ /* 0x100fe2000001160e */
[----:B------:R-:W1:Y:S01]  /*0260*/  LDC.64 R4, c[0x0][0x218] ;  /* 0x00008600ff047b82 */ /* 0x000e620000000a00 */
[----:B------:R-:W-:Y:S02]  /*0270*/  SHF.R.U32.HI R17, RZ, 0x1, R14 ;  /* 0x00000001ff117819 */ /* 0x000fe4000001160e */
[----:B------:R-:W-:-:S04]  /*0280*/  SGXT.U32 R18, R18, 0x4 ;  /* 0x000000041212781a */ /* 0x000fc80000000000 */
[----:B------:R-:W-:Y:S01]  /*0290*/  LOP3.LUT R12, R18, 0x10, R17, 0xf8, !PT ;  /* 0x00000010120c7812 */ /* 0x000fe200078ef811 */
[----:B------:R-:W2:Y:S03]  /*02a0*/  LDC.64 R10, c[0x0][0x220] ;  /* 0x00008800ff0a7b82 */ /* 0x000ea60000000a00 */
[----:B------:R-:W-:Y:S01]  /*02b0*/  LOP3.LUT R13, R12, 0x20, R17, 0xf8, !PT ;  /* 0x000000200c0d7812 */ /* 0x000fe200078ef811 */
[----:B----4-:R3:W-:Y:S04]  /*02c0*/  STS [R21], R6 ;  /* 0x0000000615007388 */ /* 0x0107e80000000800 */
[----:B------:R4:W-:Y:S01]  /*02d0*/  STS [R21+0x18], R7 ;  /* 0x0000180715007388 */ /* 0x0009e20000000800 */
[----:B------:R-:W-:Y:S06]  /*02e0*/  BAR.SYNC.DEFER_BLOCKING 0x0 ;  /* 0x0000000000007b1d */ /* 0x000fec0000010000 */
[----:B------:R5:W2:Y:S01]  /*02f0*/  @!P2 LDG.E.EL.64 R2, desc[UR6][R22.64] ;  /* 0x000000061602a981 */ /* 0x000aa2000c2e1b00 */
[----:B---3--:R-:W-:Y:S01]  /*0300*/  LOP3.LUT R6, R13, R8, RZ, 0xfc, !PT ;  /* 0x000000080d067212 */ /* 0x008fe200078efcff */
[----:B----4-:R-:W-:Y:S01]  /*0310*/  IMAD.SHL.U32 R7, R9, 0x40, RZ ;  /* 0x0000004009077824 */ /* 0x010fe200078e00ff */
[----:B------:R-:W3:Y:S02]  /*0320*/  LDC.64 R12, c[0x0][0x230] ;  /* 0x00008c00ff0c7b82 */ /* 0x000ee40000000a00 */
[----:B------:R-:W-:-:S04]  /*0330*/  ISETP.GE.AND P1, PT, R6, 0x40, PT ;  /* 0x000000400600780c */ /* 0x000fc80003f26270 */
[----:B------:R-:W-:Y:S02]  /*0340*/  ISETP.LT.AND P1, PT, R20, 0x10, !P1 ;  /* 0x000000101400780c */ /* 0x000fe40004f21270 */
[----:B------:R-:W4:Y:S01]  /*0350*/  LDC.64 R8, c[0x0][0x238] ;  /* 0x00008e00ff087b82 */ /* 0x000f220000000a00 */
[----:B-----5:R-:W-:Y:S01]  /*0360*/  LOP3.LUT R22, R7, 0xffffff00, RZ, 0xc0, !PT ;  /* 0xffffff0007167812 */ /* 0x020fe200078ec0ff */
[----:B------:R-:W-:-:S04]  /*0370*/  IMAD R7, R6, 0x4, R19 ;  /* 0x0000000406077824 */ /* 0x000fc800078e0213 */
[----:B------:R-:W-:Y:S02]  /*0380*/  IMAD.IADD R7, R7, 0x1, R22 ;  /* 0x0000000107077824 */ /* 0x000fe400078e0216 */
[----:B--2---:R-:W-:-:S04]  /*0390*/  IMAD.WIDE R22, R19, 0x4, R10 ;  /* 0x0000000413167825 */ /* 0x004fc800078e020a */
[----:B-1----:R-:W-:Y:S01]  /*03a0*/  IMAD.WIDE R20, R7, 0x4, R4 ;  /* 0x0000000407147825 */ /* 0x002fe200078e0204 */
[----:B------:R-:W-:Y:S02]  /*03b0*/  CS2R R6, SRZ ;  /* 0x0000000000067805 */ /* 0x000fe4000001ff00 */
[----:B------:R-:W-:Y:S02]  /*03c0*/  CS2R R4, SRZ ;  /* 0x0000000000047805 */ /* 0x000fe4000001ff00 */
[----:B------:R-:W-:Y:S01]  /*03d0*/  CS2R R10, SRZ ;  /* 0x00000000000a7805 */ /* 0x000fe2000001ff00 */
[C---:B---3--:R-:W-:Y:S01]  /*03e0*/  IMAD.WIDE R12, R19.reuse, 0x4, R12 ;  /* 0x00000004130c7825 */ /* 0x048fe200078e020c */
[----:B------:R1:W2:Y:S04]  /*03f0*/  @P1 LDG.E.EL.64 R6, desc[UR6][R20.64] ;  /* 0x0000000614061981 */ /* 0x0002a8000c2e1b00 */
[----:B------:R-:W2:Y:S01]  /*0400*/  @!P2 LDG.E.EL.64 R4, desc[UR6][R22.64] ;  /* 0x000000061604a981 */ /* 0x000ea2000c2e1b00 */
[----:B----4-:R-:W-:Y:S01]  /*0410*/  IMAD.WIDE R24, R19, 0x4, R8 ;  /* 0x0000000413187825 */ /* 0x010fe200078e0208 */
[----:B------:R-:W-:-:S02]  /*0420*/  CS2R R8, SRZ ;  /* 0x0000000000087805 */ /* 0x000fc4000001ff00 */
[----:B------:R3:W4:Y:S04]  /*0430*/  @!P2 LDG.E.EL.64 R10, desc[UR6][R12.64] ;  /* 0x000000060c0aa981 */ /* 0x000728000c2e1b00 */
[----:B------:R-:W4:Y:S01]  /*0440*/  @!P2 LDG.E.EL.64 R8, desc[UR6][R24.64] ;  /* 0x000000061808a981 */ /* 0x000f22000c2e1b00 */
[----:B------:R-:W-:Y:S01]  /*0450*/  LOP3.LUT R16, R16, 0x3f8, RZ, 0xc0, !PT ;  /* 0x000003f810107812 */ /* 0x000fe200078ec0ff */
[----:B-1----:R-:W-:Y:S02]  /*0460*/  IMAD.MOV.U32 R21, RZ, RZ, 0x3e800000 ;  /* 0x3e800000ff157424 */ /* 0x002fe400078e00ff */
[C---:B---3--:R-:W-:Y:S01]  /*0470*/  IMAD.SHL.U32 R13, R15.reuse, 0x80, RZ ;  /* 0x000000800f0d7824 */ /* 0x048fe200078e00ff */
[----:B------:R-:W-:-:S04]  /*0480*/  LEA R15, R15, UR4, 0x3 ;  /* 0x000000040f0f7c11 */ /* 0x000fc8000f8e18ff */
[C---:B------:R-:W-:Y:S02]  /*0490*/  LOP3.LUT R18, R13.reuse, R18, RZ, 0xfc, !PT ;  /* 0x000000120d127212 */ /* 0x040fe400078efcff */
[----:B------:R-:W-:Y:S02]  /*04a0*/  LEA.HI R13, R13, UR4, RZ, 0x1c ;  /* 0x000000040d0d7c11 */ /* 0x000fe4000f8fe0ff */
[----:B------:R-:W-:-:S04]  /*04b0*/  LOP3.LUT R18, R18, 0x10, R17, 0xf8, !PT ;  /* 0x0000001012127812 */ /* 0x000fc800078ef811 */
[----:B------:R-:W-:-:S05]  /*04c0*/  LOP3.LUT R18, R18, 0x20, R17, 0xf8, !PT ;  /* 0x0000002012127812 */ /* 0x000fca00078ef811 */
[C---:B------:R-:W-:Y:S02]  /*04d0*/  IMAD R15, R18.reuse, 0x4, R15 ;  /* 0x00000004120f7824 */ /* 0x040fe400078e020f */
[----:B------:R-:W-:Y:S02]  /*04e0*/  IMAD R18, R18, 0x4, R13 ;  /* 0x0000000412127824 */ /* 0x000fe400078e020d */
[----:B------:R-:W-:Y:S01]  /*04f0*/  FADD R19, R2, 9.9999997473787516356e-06 ;  /* 0x3727c5ac02137421 */ /* 0x000fe20000000000 */
[----:B------:R-:W-:Y:S01]  /*0500*/  FADD R20, R3, 9.9999997473787516356e-06 ;  /* 0x3727c5ac03147421 */ /* 0x000fe20000000000 */
[----:B------:R-:W-:Y:S02]  /*0510*/  LOP3.LUT R2, R14, 0x7e, RZ, 0xc0, !PT ;  /* 0x0000007e0e027812 */ /* 0x000fe400078ec0ff */
[----:B------:R-:W-:Y:S02]  /*0520*/  SHF.R.U32.HI R14, RZ, 0x3, R14 ;  /* 0x00000003ff0e7819 */ /* 0x000fe4000001160e */
[----:B------:R-:W1:Y:S01]  /*0530*/  MUFU.SQRT R19, R19 ;  /* 0x0000001300137308 */ /* 0x000e620000002000 */
[----:B------:R-:W-:-:S05]  /*0540*/  LEA R3, R2, UR4, 0x2 ;  /* 0x0000000402037c11 */ /* 0x000fca000f8e10ff */
[----:B------:R-:W-:Y:S02]  /*0550*/  IMAD.IADD R3, R3, 0x1, R16 ;  /* 0x0000000103037824 */ /* 0x000fe400078e0210 */
[----:B------:R-:W3:Y:S04]  /*0560*/  MUFU.SQRT R20, R20 ;  /* 0x0000001400147308 */ /* 0x000ee80000002000 */
[----:B------:R-:W5:Y:S01]  /*0570*/  LDS.64 R2, [R3] ;  /* 0x0000000003027984 */ /* 0x000f620000000a00 */
[----:B------:R-:W-:Y:S01]  /*0580*/  BAR.SYNC.DEFER_BLOCKING 0x0 ;  /* 0x0000000000007b1d */ /* 0x000fe20000010000 */
[C---:B-1----:R-:W-:Y:S02]  /*0590*/  FSETP.GT.AND P1, PT, R19.reuse, 8.50705917302346158658e+37, PT ;  /* 0x7e8000001300780b */ /* 0x042fe40003f24000 */
[----:B------:R-:W-:-:S02]  /*05a0*/  FSETP.GEU.AND P3, PT, R19, 1.175494350822287508e-38, PT ;  /* 0x008000001300780b */ /* 0x000fc40003f6e000 */
[C---:B------:R-:W-:Y:S02]  /*05b0*/  FSEL R12, R21.reuse, 1, P1 ;  /* 0x3f800000150c7808 */ /* 0x040fe40000800000 */
[C---:B---3--:R-:W-:Y:S02]  /*05c0*/  FSETP.GT.AND P2, PT, R20.reuse, 8.50705917302346158658e+37, PT ;  /* 0x7e8000001400780b */ /* 0x048fe40003f44000 */
[----:B------:R-:W-:Y:S02]  /*05d0*/  FSETP.GEU.AND P4, PT, R20, 1.175494350822287508e-38, PT ;  /* 0x008000001400780b */ /* 0x000fe40003f8e000 */
[----:B------:R-:W-:Y:S01]  /*05e0*/  FSEL R21, R21, 1, P2 ;  /* 0x3f80000015157808 */ /* 0x000fe20001000000 */
[----:B--2---:R-:W-:Y:S01]  /*05f0*/  FADD R4, -R4, R6 ;  /* 0x0000000604047221 */ /* 0x004fe20000000100 */
[----:B------:R-:W-:Y:S01]  /*0600*/  FADD R5, -R5, R7 ;  /* 0x0000000705057221 */ /* 0x000fe20000000100 */
[----:B------:R-:W-:Y:S02]  /*0610*/  @P1 FMUL R19, R19, 0.25 ;  /* 0x3e80000013131820 */ /* 0x000fe40000400000 */
[----:B------:R-:W-:-:S02]  /*0620*/  @!P3 FMUL R12, R12, 16777216 ;  /* 0x4b8000000c0cb820 */ /* 0x000fc40000400000 */
[----:B------:R-:W-:Y:S02]  /*0630*/  @!P3 FMUL R19, R19, 16777216 ;  /* 0x4b8000001313b820 */ /* 0x000fe40000400000 */
[----:B------:R-:W-:Y:S02]  /*0640*/  @P2 FMUL R20, R20, 0.25 ;  /* 0x3e80000014142820 */ /* 0x000fe40000400000 */
[----:B------:R-:W-:Y:S02]  /*0650*/  @!P4 FMUL R21, R21, 16777216 ;  /* 0x4b8000001515c820 */ /* 0x000fe40000400000 */
[----:B------:R-:W-:Y:S01]  /*0660*/  @!P4 FMUL R20, R20, 16777216 ;  /* 0x4b8000001414c820 */ /* 0x000fe20000400000 */
[----:B------:R-:W1:Y:S08]  /*0670*/  MUFU.RCP R19, R19 ;  /* 0x0000001300137308 */ /* 0x000e700000001000 */
[----:B------:R-:W2:Y:S01]  /*0680*/  MUFU.RCP R20, R20 ;  /* 0x0000001400147308 */ /* 0x000ea20000001000 */
[----:B-1----:R-:W-:-:S04]  /*0690*/  FMUL R19, R19, R12 ;  /* 0x0000000c13137220 */ /* 0x002fc80000400000 */
[----:B------:R-:W-:Y:S01]  /*06a0*/  FMUL R19, R4, R19 ;  /* 0x0000001304137220 */ /* 0x000fe20000400000 */
[----:B--2---:R-:W-:-:S03]  /*06b0*/  FMUL R20, R20, R21 ;  /* 0x0000001514147220 */ /* 0x004fc60000400000 */
[----:B----4-:R-:W-:Y:S01]  /*06c0*/  FFMA R19, R19, R10, R8 ;  /* 0x0000000a13137223 */ /* 0x010fe20000000008 */
[----:B------:R-:W-:-:S03]  /*06d0*/  FMUL R20, R5, R20 ;  /* 0x0000001405147220 */ /* 0x000fc60000400000 */
[----:B-----5:R-:W-:Y:S01]  /*06e0*/  FADD R2, R2, R19 ;  /* 0x0000001302027221 */ /* 0x020fe20000000000 */
[----:B------:R-:W-:Y:S01]  /*06f0*/  LOP3.LUT R5, R14, 0xc, RZ, 0xc0, !PT ;  /* 0x0000000c0e057812 */ /* 0x000fe200078ec0ff */
[----:B------:R-:W-:-:S03]  /*0700*/  FFMA R20, R20, R11, R9 ;  /* 0x0000000b14147223 */ /* 0x000fc60000000009 */
[----:B------:R1:W-:Y:S01]  /*0710*/  STS [R15], R2 ;  /* 0x000000020f007388 */ /* 0x0003e20000000800 */
[----:B------:R-:W-:Y:S01]  /*0720*/  IADD3 R5, R16, UR4, R5 ;  /* 0x0000000410057c10 */ /* 0x000fe2000fffe005 */
[----:B------:R-:W-:-:S05]  /*0730*/  FADD R3, R3, R20 ;  /* 0x0000001403037221 */ /* 0x000fca0000000000 */
[----:B------:R1:W-:Y:S01]  /*0740*/  STS [R18+0x104], R3 ;  /* 0x0001040312007388 */ /* 0x0003e20000000800 */
[----:B------:R-:W-:Y:S06]  /*0750*/  BAR.SYNC.DEFER_BLOCKING 0x0 ;  /* 0x0000000000007b1d */ /* 0x000fec0000010000 */
[----:B-1----:R-:W-:Y:S05]  /*0760*/  @!P0 EXIT ;  /* 0x000000000000894d */ /* 0x002fea0003800000 */
[----:B------:R-:W-:Y:S01]  /*0770*/  LDS R6, [R5] ;  /* 0x0000000005067984 */ /* 0x000fe20000000800 */
[----:B------:R-:W0:Y:S03]  /*0780*/  LDC.64 R2, c[0x0][0x240] ;  /* 0x00009000ff027b82 */ /* 0x000e260000000a00 */
[----:B------:R-:W1:Y:S01]  /*0790*/  LDS R7, [R5+0x4] ;  /* 0x0000040005077984 */ /* 0x000e620000000800 */
[----:B0-----:R-:W-:-:S05]  /*07a0*/  IMAD.WIDE R2, R0, 0x4, R2 ;  /* 0x0000000400027825 */ /* 0x001fca00078e0202 */
[----:B-1----:R-:W-:Y:S01]  /*07b0*/  STG.E.64 desc[UR6][R2.64], R6 ;  /* 0x0000000602007986 */ /* 0x002fe2000c101b06 */
[----:B------:R-:W-:Y:S05]  /*07c0*/  EXIT ;  /* 0x000000000000794d */ /* 0x000fea0003800000 */
.L_x_0:
[----:B------:R-:W-:-:S00]  /*07d0*/  BRA `(.L_x_0) ;  /* 0xfffffffc00fc7947 */ /* 0x000fc0000383ffff */
[----:B------:R-:W-:-:S00]  /*07e0*/  NOP ;  /* 0x0000000000007918 */ /* 0x000fc00000000000 */
        /* <DEDUP_REMOVED lines=9> */
.L_x_1:


//--------------------- .nv.global.init           --------------------------
	.section	.nv.global.init,"aw",@progbits
.nv.global.init:
	.type		_$_str,@object
	.size		_$_str,(_$_str_$_2 - _$_str)
_$_str:
        /*0000*/ 	.byte	0x5f, 0x5f, 0x43, 0x55, 0x44, 0x41, 0x5f, 0x46, 0x54, 0x5a, 0x00
	.type		_$_str_$_2,@object
	.size		_$_str_$_2,(.L_1 - _$_str_$_2)
_$_str_$_2:
        /*000b*/ 	.byte	0x5f, 0x5f, 0x43, 0x55, 0x44, 0x41, 0x5f, 0x50, 0x52, 0x45, 0x43, 0x5f, 0x53, 0x51, 0x52, 0x54
        /*001b*/ 	.byte	0x00
.L_1:


//--------------------- .nv.shared.triton_poi_fused__native_batch_norm_legit_no_training_add_3 --------------------------
	.section	.nv.shared.triton_poi_fused__native_batch_norm_legit_no_training_add_3,"aw",@nobits
	.sectionflags	@""
	.align	16
	.zero		1024


//--------------------- .nv.constant0.triton_poi_fused__native_batch_norm_legit_no_training_add_3 --------------------------
	.section	.nv.constant0.triton_poi_fused__native_batch_norm_legit_no_training_add_3,"a",@progbits
	.sectionflags	@""
	.align	4
.nv.constant0.triton_poi_fused__native_batch_norm_legit_no_training_add_3:
	.zero		592
